//
// Generated by NVIDIA NVVM Compiler
//
// Compiler Build ID: CL-36424714
// Cuda compilation tools, release 13.0, V13.0.88
// Based on NVVM 20.0.0
//

.version 9.0
.target sm_100
.address_size 64

	// .globl	_Z12matMul_naivePKfS0_Pfiii
// _ZZ12matMul_tiledPKfS0_PfiiiE2As has been demoted
// _ZZ12matMul_tiledPKfS0_PfiiiE2Bs has been demoted

.visible .entry _Z12matMul_naivePKfS0_Pfiii(
	.param .u64 .ptr .align 1 _Z12matMul_naivePKfS0_Pfiii_param_0,
	.param .u64 .ptr .align 1 _Z12matMul_naivePKfS0_Pfiii_param_1,
	.param .u64 .ptr .align 1 _Z12matMul_naivePKfS0_Pfiii_param_2,
	.param .u32 _Z12matMul_naivePKfS0_Pfiii_param_3,
	.param .u32 _Z12matMul_naivePKfS0_Pfiii_param_4,
	.param .u32 _Z12matMul_naivePKfS0_Pfiii_param_5
)
{
	.reg .pred 	%p<13>;
	.reg .b32 	%r<41>;
	.reg .b32 	%f<68>;
	.reg .b64 	%rd<53>;

	ld.param.u64 	%rd7, [_Z12matMul_naivePKfS0_Pfiii_param_0];
	ld.param.u64 	%rd8, [_Z12matMul_naivePKfS0_Pfiii_param_1];
	ld.param.u64 	%rd6, [_Z12matMul_naivePKfS0_Pfiii_param_2];
	ld.param.u32 	%r20, [_Z12matMul_naivePKfS0_Pfiii_param_3];
	ld.param.u32 	%r18, [_Z12matMul_naivePKfS0_Pfiii_param_4];
	ld.param.u32 	%r19, [_Z12matMul_naivePKfS0_Pfiii_param_5];
	cvta.to.global.u64 	%rd1, %rd8;
	cvta.to.global.u64 	%rd2, %rd7;
	mov.u32 	%r21, %ctaid.y;
	mov.u32 	%r22, %ntid.y;
	mov.u32 	%r23, %tid.y;
	mad.lo.s32 	%r1, %r21, %r22, %r23;
	mov.u32 	%r24, %ctaid.x;
	mov.u32 	%r25, %ntid.x;
	mov.u32 	%r26, %tid.x;
	mad.lo.s32 	%r2, %r24, %r25, %r26;
	setp.ge.s32 	%p1, %r1, %r20;
	setp.ge.s32 	%p2, %r2, %r19;
	or.pred  	%p3, %p1, %p2;
	@%p3 bra 	$L__BB0_14;
	setp.lt.s32 	%p4, %r18, 1;
	mov.f32 	%f67, 0f00000000;
	@%p4 bra 	$L__BB0_13;
	mul.lo.s32 	%r3, %r18, %r1;
	and.b32  	%r4, %r18, 7;
	setp.lt.u32 	%p5, %r18, 8;
	mov.f32 	%f67, 0f00000000;
	mov.b32 	%r39, 0;
	@%p5 bra 	$L__BB0_5;
	and.b32  	%r39, %r18, 2147483640;
	neg.s32 	%r37, %r39;
	shl.b32 	%r7, %r19, 3;
	mul.wide.u32 	%rd9, %r3, 4;
	add.s64 	%rd10, %rd9, %rd2;
	add.s64 	%rd52, %rd10, 16;
	mov.f32 	%f67, 0f00000000;
	mul.wide.s32 	%rd13, %r19, 4;
	mov.u32 	%r36, %r2;
$L__BB0_4:
	.pragma "nounroll";
	ld.global.nc.f32 	%f17, [%rd52+-16];
	mul.wide.s32 	%rd11, %r36, 4;
	add.s64 	%rd12, %rd1, %rd11;
	ld.global.nc.f32 	%f18, [%rd12];
	fma.rn.f32 	%f19, %f17, %f18, %f67;
	ld.global.nc.f32 	%f20, [%rd52+-12];
	add.s64 	%rd14, %rd12, %rd13;
	ld.global.nc.f32 	%f21, [%rd14];
	fma.rn.f32 	%f22, %f20, %f21, %f19;
	ld.global.nc.f32 	%f23, [%rd52+-8];
	add.s64 	%rd15, %rd14, %rd13;
	ld.global.nc.f32 	%f24, [%rd15];
	fma.rn.f32 	%f25, %f23, %f24, %f22;
	ld.global.nc.f32 	%f26, [%rd52+-4];
	add.s64 	%rd16, %rd15, %rd13;
	ld.global.nc.f32 	%f27, [%rd16];
	fma.rn.f32 	%f28, %f26, %f27, %f25;
	ld.global.nc.f32 	%f29, [%rd52];
	add.s64 	%rd17, %rd16, %rd13;
	ld.global.nc.f32 	%f30, [%rd17];
	fma.rn.f32 	%f31, %f29, %f30, %f28;
	ld.global.nc.f32 	%f32, [%rd52+4];
	add.s64 	%rd18, %rd17, %rd13;
	ld.global.nc.f32 	%f33, [%rd18];
	fma.rn.f32 	%f34, %f32, %f33, %f31;
	ld.global.nc.f32 	%f35, [%rd52+8];
	add.s64 	%rd19, %rd18, %rd13;
	ld.global.nc.f32 	%f36, [%rd19];
	fma.rn.f32 	%f37, %f35, %f36, %f34;
	ld.global.nc.f32 	%f38, [%rd52+12];
	add.s64 	%rd20, %rd19, %rd13;
	ld.global.nc.f32 	%f39, [%rd20];
	fma.rn.f32 	%f67, %f38, %f39, %f37;
	add.s32 	%r37, %r37, 8;
	add.s32 	%r36, %r36, %r7;
	add.s64 	%rd52, %rd52, 32;
	setp.ne.s32 	%p6, %r37, 0;
	@%p6 bra 	$L__BB0_4;
$L__BB0_5:
	setp.eq.s32 	%p7, %r4, 0;
	@%p7 bra 	$L__BB0_13;
	and.b32  	%r13, %r18, 3;
	setp.lt.u32 	%p8, %r4, 4;
	@%p8 bra 	$L__BB0_8;
	add.s32 	%r28, %r39, %r3;
	mul.wide.u32 	%rd21, %r28, 4;
	add.s64 	%rd22, %rd2, %rd21;
	ld.global.nc.f32 	%f41, [%rd22];
	mad.lo.s32 	%r29, %r39, %r19, %r2;
	mul.wide.s32 	%rd23, %r29, 4;
	add.s64 	%rd24, %rd1, %rd23;
	ld.global.nc.f32 	%f42, [%rd24];
	fma.rn.f32 	%f43, %f41, %f42, %f67;
	cvt.u64.u32 	%rd25, %r3;
	cvt.u64.u32 	%rd26, %r39;
	add.s64 	%rd27, %rd26, %rd25;
	shl.b64 	%rd28, %rd27, 2;
	add.s64 	%rd29, %rd2, %rd28;
	ld.global.nc.f32 	%f44, [%rd29+4];
	mul.wide.s32 	%rd30, %r19, 4;
	add.s64 	%rd31, %rd24, %rd30;
	ld.global.nc.f32 	%f45, [%rd31];
	fma.rn.f32 	%f46, %f44, %f45, %f43;
	ld.global.nc.f32 	%f47, [%rd29+8];
	add.s64 	%rd32, %rd31, %rd30;
	ld.global.nc.f32 	%f48, [%rd32];
	fma.rn.f32 	%f49, %f47, %f48, %f46;
	ld.global.nc.f32 	%f50, [%rd29+12];
	add.s64 	%rd33, %rd32, %rd30;
	ld.global.nc.f32 	%f51, [%rd33];
	fma.rn.f32 	%f67, %f50, %f51, %f49;
	add.s32 	%r39, %r39, 4;
$L__BB0_8:
	setp.eq.s32 	%p9, %r13, 0;
	@%p9 bra 	$L__BB0_13;
	setp.eq.s32 	%p10, %r13, 1;
	@%p10 bra 	$L__BB0_11;
	add.s32 	%r30, %r39, %r3;
	mul.wide.u32 	%rd34, %r30, 4;
	add.s64 	%rd35, %rd2, %rd34;
	ld.global.nc.f32 	%f53, [%rd35];
	mad.lo.s32 	%r31, %r39, %r19, %r2;
	mul.wide.s32 	%rd36, %r31, 4;
	add.s64 	%rd37, %rd1, %rd36;
	ld.global.nc.f32 	%f54, [%rd37];
	fma.rn.f32 	%f55, %f53, %f54, %f67;
	cvt.u64.u32 	%rd38, %r3;
	cvt.u64.u32 	%rd39, %r39;
	add.s64 	%rd40, %rd39, %rd38;
	shl.b64 	%rd41, %rd40, 2;
	add.s64 	%rd42, %rd2, %rd41;
	ld.global.nc.f32 	%f56, [%rd42+4];
	mul.wide.s32 	%rd43, %r19, 4;
	add.s64 	%rd44, %rd37, %rd43;
	ld.global.nc.f32 	%f57, [%rd44];
	fma.rn.f32 	%f67, %f56, %f57, %f55;
	add.s32 	%r39, %r39, 2;
$L__BB0_11:
	and.b32  	%r32, %r18, 1;
	setp.eq.b32 	%p11, %r32, 1;
	not.pred 	%p12, %p11;
	@%p12 bra 	$L__BB0_13;
	add.s32 	%r33, %r39, %r3;
	mul.wide.u32 	%rd45, %r33, 4;
	add.s64 	%rd46, %rd2, %rd45;
	ld.global.nc.f32 	%f58, [%rd46];
	mad.lo.s32 	%r34, %r39, %r19, %r2;
	mul.wide.s32 	%rd47, %r34, 4;
	add.s64 	%rd48, %rd1, %rd47;
	ld.global.nc.f32 	%f59, [%rd48];
	fma.rn.f32 	%f67, %f58, %f59, %f67;
$L__BB0_13:
	mad.lo.s32 	%r35, %r19, %r1, %r2;
	cvta.to.global.u64 	%rd49, %rd6;
	mul.wide.s32 	%rd50, %r35, 4;
	add.s64 	%rd51, %rd49, %rd50;
	st.global.f32 	[%rd51], %f67;
$L__BB0_14:
	ret;

}
	// .globl	_Z12matMul_tiledPKfS0_Pfiii
.visible .entry _Z12matMul_tiledPKfS0_Pfiii(
	.param .u64 .ptr .align 1 _Z12matMul_tiledPKfS0_Pfiii_param_0,
	.param .u64 .ptr .align 1 _Z12matMul_tiledPKfS0_Pfiii_param_1,
	.param .u64 .ptr .align 1 _Z12matMul_tiledPKfS0_Pfiii_param_2,
	.param .u32 _Z12matMul_tiledPKfS0_Pfiii_param_3,
	.param .u32 _Z12matMul_tiledPKfS0_Pfiii_param_4,
	.param .u32 _Z12matMul_tiledPKfS0_Pfiii_param_5
)
{
	.reg .pred 	%p<12>;
	.reg .b32 	%r<43>;
	.reg .b32 	%f<63>;
	.reg .b64 	%rd<13>;
	// demoted variable
	.shared .align 4 .b8 _ZZ12matMul_tiledPKfS0_PfiiiE2As[1024];
	// demoted variable
	.shared .align 4 .b8 _ZZ12matMul_tiledPKfS0_PfiiiE2Bs[1024];
	ld.param.u64 	%rd3, [_Z12matMul_tiledPKfS0_Pfiii_param_0];
	ld.param.u64 	%rd4, [_Z12matMul_tiledPKfS0_Pfiii_param_1];
	ld.param.u64 	%rd5, [_Z12matMul_tiledPKfS0_Pfiii_param_2];
	ld.param.u32 	%r24, [_Z12matMul_tiledPKfS0_Pfiii_param_3];
	ld.param.u32 	%r25, [_Z12matMul_tiledPKfS0_Pfiii_param_4];
	ld.param.u32 	%r26, [_Z12matMul_tiledPKfS0_Pfiii_param_5];
	mov.u32 	%r38, %tid.x;
	mov.u32 	%r40, %tid.y;
	mov.u32 	%r27, %ctaid.y;
	shl.b32 	%r28, %r27, 4;
	add.s32 	%r3, %r28, %r40;
	mov.u32 	%r29, %ctaid.x;
	shl.b32 	%r4, %r29, 4;
	add.s32 	%r5, %r4, %r38;
	setp.lt.s32 	%p1, %r25, 1;
	mov.f32 	%f62, 0f00000000;
	@%p1 bra 	$L__BB1_7;
	add.s32 	%r30, %r25, 15;
	shr.u32 	%r31, %r30, 4;
	shl.b32 	%r32, %r40, 6;
	mov.u32 	%r33, _ZZ12matMul_tiledPKfS0_PfiiiE2As;
	add.s32 	%r6, %r33, %r32;
	shl.b32 	%r34, %r38, 2;
	add.s32 	%r7, %r6, %r34;
	mov.u32 	%r35, _ZZ12matMul_tiledPKfS0_PfiiiE2Bs;
	add.s32 	%r9, %r35, %r34;
	add.s32 	%r8, %r9, %r32;
	neg.s32 	%r42, %r31;
	mad.lo.s32 	%r36, %r40, %r26, %r38;
	add.s32 	%r41, %r36, %r4;
	shl.b32 	%r12, %r26, 4;
	mad.lo.s32 	%r39, %r25, %r3, %r38;
	cvta.to.global.u64 	%rd1, %rd3;
	cvta.to.global.u64 	%rd2, %rd4;
	mov.f32 	%f62, 0f00000000;
$L__BB1_2:
	setp.ge.s32 	%p2, %r3, %r24;
	setp.ge.s32 	%p3, %r38, %r25;
	mov.f32 	%f60, 0f00000000;
	or.pred  	%p4, %p2, %p3;
	@%p4 bra 	$L__BB1_4;
	mul.wide.u32 	%rd6, %r39, 4;
	add.s64 	%rd7, %rd1, %rd6;
	ld.global.nc.f32 	%f60, [%rd7];
$L__BB1_4:
	setp.ge.s32 	%p5, %r5, %r26;
	st.shared.f32 	[%r7], %f60;
	setp.ge.s32 	%p6, %r40, %r25;
	mov.f32 	%f61, 0f00000000;
	or.pred  	%p7, %p5, %p6;
	@%p7 bra 	$L__BB1_6;
	mul.wide.s32 	%rd8, %r41, 4;
	add.s64 	%rd9, %rd2, %rd8;
	ld.global.nc.f32 	%f61, [%rd9];
$L__BB1_6:
	st.shared.f32 	[%r8], %f61;
	bar.sync 	0;
	ld.shared.f32 	%f12, [%r6];
	ld.shared.f32 	%f13, [%r9];
	fma.rn.f32 	%f14, %f12, %f13, %f62;
	ld.shared.f32 	%f15, [%r6+4];
	ld.shared.f32 	%f16, [%r9+64];
	fma.rn.f32 	%f17, %f15, %f16, %f14;
	ld.shared.f32 	%f18, [%r6+8];
	ld.shared.f32 	%f19, [%r9+128];
	fma.rn.f32 	%f20, %f18, %f19, %f17;
	ld.shared.f32 	%f21, [%r6+12];
	ld.shared.f32 	%f22, [%r9+192];
	fma.rn.f32 	%f23, %f21, %f22, %f20;
	ld.shared.f32 	%f24, [%r6+16];
	ld.shared.f32 	%f25, [%r9+256];
	fma.rn.f32 	%f26, %f24, %f25, %f23;
	ld.shared.f32 	%f27, [%r6+20];
	ld.shared.f32 	%f28, [%r9+320];
	fma.rn.f32 	%f29, %f27, %f28, %f26;
	ld.shared.f32 	%f30, [%r6+24];
	ld.shared.f32 	%f31, [%r9+384];
	fma.rn.f32 	%f32, %f30, %f31, %f29;
	ld.shared.f32 	%f33, [%r6+28];
	ld.shared.f32 	%f34, [%r9+448];
	fma.rn.f32 	%f35, %f33, %f34, %f32;
	ld.shared.f32 	%f36, [%r6+32];
	ld.shared.f32 	%f37, [%r9+512];
	fma.rn.f32 	%f38, %f36, %f37, %f35;
	ld.shared.f32 	%f39, [%r6+36];
	ld.shared.f32 	%f40, [%r9+576];
	fma.rn.f32 	%f41, %f39, %f40, %f38;
	ld.shared.f32 	%f42, [%r6+40];
	ld.shared.f32 	%f43, [%r9+640];
	fma.rn.f32 	%f44, %f42, %f43, %f41;
	ld.shared.f32 	%f45, [%r6+44];
	ld.shared.f32 	%f46, [%r9+704];
	fma.rn.f32 	%f47, %f45, %f46, %f44;
	ld.shared.f32 	%f48, [%r6+48];
	ld.shared.f32 	%f49, [%r9+768];
	fma.rn.f32 	%f50, %f48, %f49, %f47;
	ld.shared.f32 	%f51, [%r6+52];
	ld.shared.f32 	%f52, [%r9+832];
	fma.rn.f32 	%f53, %f51, %f52, %f50;
	ld.shared.f32 	%f54, [%r6+56];
	ld.shared.f32 	%f55, [%r9+896];
	fma.rn.f32 	%f56, %f54, %f55, %f53;
	ld.shared.f32 	%f57, [%r6+60];
	ld.shared.f32 	%f58, [%r9+960];
	fma.rn.f32 	%f62, %f57, %f58, %f56;
	bar.sync 	0;
	add.s32 	%r42, %r42, 1;
	setp.ne.s32 	%p8, %r42, 0;
	add.s32 	%r41, %r41, %r12;
	add.s32 	%r40, %r40, 16;
	add.s32 	%r39, %r39, 16;
	add.s32 	%r38, %r38, 16;
	@%p8 bra 	$L__BB1_2;
$L__BB1_7:
	setp.ge.s32 	%p9, %r3, %r24;
	setp.ge.s32 	%p10, %r5, %r26;
	or.pred  	%p11, %p9, %p10;
	@%p11 bra 	$L__BB1_9;
	mad.lo.s32 	%r37, %r26, %r3, %r5;
	cvta.to.global.u64 	%rd10, %rd5;
	mul.wide.s32 	%rd11, %r37, 4;
	add.s64 	%rd12, %rd10, %rd11;
	st.global.f32 	[%rd12], %f62;
$L__BB1_9:
	ret;

}


// ===== COMPILED SASS (sm_100) =====

	.target	sm_100

	.elftype	@"ET_EXEC"


//--------------------- .note.nv.tkinfo           --------------------------
	.section	.note.nv.tkinfo,"",@"SHT_NOTE"
	.sectionflags	@"SHF_NOTE_NV_TKINFO"
	.tkinfo
        /*0018*/ 	.word	0x00000002
        /*0030*/ 	.string	""
        /*0030*/ 	.string	"ptxas"
        /*0030*/ 	.string	"Cuda compilation tools, release 13.0, V13.0.88"
        /*0030*/ 	.string	"Build cuda_13.0.r13.0/compiler.36424714_0"
        /*0030*/ 	.string	"-arch sm_100 -m 64 "



//--------------------- .note.nv.cuinfo           --------------------------
	.section	.note.nv.cuinfo,"",@"SHT_NOTE"
	.sectionflags	@"SHF_NOTE_NV_CUINFO"
        /*0018*/ 	.short	0x0002
        /*001a*/ 	.short	0x0064
        /*001c*/ 	.short	0x0082
	.zero		2


//--------------------- .nv.info                  --------------------------
	.section	.nv.info,"",@"SHT_CUDA_INFO"
	.align	4


	//----- nvinfo : EIATTR_REGCOUNT
	.align		4
        /*0000*/ 	.byte	0x04, 0x2f
        /*0002*/ 	.short	(.L_1 - .L_0)
	.align		4
.L_0:
        /*0004*/ 	.word	index@(_Z12matMul_naivePKfS0_Pfiii)
        /*0008*/ 	.word	0x00000020


	//----- nvinfo : EIATTR_FRAME_SIZE
	.align		4
.L_1:
        /*000c*/ 	.byte	0x04, 0x11
        /*000e*/ 	.short	(.L_3 - .L_2)
	.align		4
.L_2:
        /*0010*/ 	.word	index@(_Z12matMul_naivePKfS0_Pfiii)
        /*0014*/ 	.word	0x00000000


	//----- nvinfo : EIATTR_REGCOUNT
	.align		4
.L_3:
        /*0018*/ 	.byte	0x04, 0x2f
        /*001a*/ 	.short	(.L_5 - .L_4)
	.align		4
.L_4:
        /*001c*/ 	.word	index@(_Z12matMul_tiledPKfS0_Pfiii)
        /*0020*/ 	.word	0x00000020


	//----- nvinfo : EIATTR_FRAME_SIZE
	.align		4
.L_5:
        /*0024*/ 	.byte	0x04, 0x11
        /*0026*/ 	.short	(.L_7 - .L_6)
	.align		4
.L_6:
        /*0028*/ 	.word	index@(_Z12matMul_tiledPKfS0_Pfiii)
        /*002c*/ 	.word	0x00000000


	//----- nvinfo : EIATTR_MIN_STACK_SIZE
	.align		4
.L_7:
        /*0030*/ 	.byte	0x04, 0x12
        /*0032*/ 	.short	(.L_9 - .L_8)
	.align		4
.L_8:
        /*0034*/ 	.word	index@(_Z12matMul_tiledPKfS0_Pfiii)
        /*0038*/ 	.word	0x00000000


	//----- nvinfo : EIATTR_MIN_STACK_SIZE
	.align		4
.L_9:
        /*003c*/ 	.byte	0x04, 0x12
        /*003e*/ 	.short	(.L_11 - .L_10)
	.align		4
.L_10:
        /*0040*/ 	.word	index@(_Z12matMul_naivePKfS0_Pfiii)
        /*0044*/ 	.word	0x00000000
.L_11:


//--------------------- .nv.compat                --------------------------
	.section	.nv.compat,"",@"SHT_CUDA_COMPAT_INFO"
	.align	4
        /*0000*/ 	.byte	0x02, 0x09, 0x00, 0x00, 0x02, 0x02, 0x01, 0x00, 0x02, 0x05, 0x05, 0x00, 0x03, 0x07, 0x01, 0x01
        /*0010*/ 	.byte	0x02, 0x03, 0x00, 0x00, 0x02, 0x06, 0x01, 0x00, 0x04, 0x0b, 0x08, 0x00, 0x09, 0x00, 0x00, 0x00
        /*0020*/ 	.byte	0x00, 0x00, 0x00, 0x00


//--------------------- .nv.info._Z12matMul_tiledPKfS0_Pfiii --------------------------
	.section	.nv.info._Z12matMul_tiledPKfS0_Pfiii,"",@"SHT_CUDA_INFO"
	.sectionflags	@""
	.align	4


	//----- nvinfo : EIATTR_CUDA_API_VERSION
	.align		4
        /*0000*/ 	.byte	0x04, 0x37
        /*0002*/ 	.short	(.L_13 - .L_12)
.L_12:
        /*0004*/ 	.word	0x00000082


	//----- nvinfo : EIATTR_KPARAM_INFO
	.align		4
.L_13:
        /*0008*/ 	.byte	0x04, 0x17
        /*000a*/ 	.short	(.L_15 - .L_14)
.L_14:
        /*000c*/ 	.word	0x00000000
        /*0010*/ 	.short	0x0005
        /*0012*/ 	.short	0x0020
        /*0014*/ 	.byte	0x00, 0xf0, 0x11, 0x00


	//----- nvinfo : EIATTR_KPARAM_INFO
	.align		4
.L_15:
        /*0018*/ 	.byte	0x04, 0x17
        /*001a*/ 	.short	(.L_17 - .L_16)
.L_16:
        /*001c*/ 	.word	0x00000000
        /*0020*/ 	.short	0x0004
        /*0022*/ 	.short	0x001c
        /*0024*/ 	.byte	0x00, 0xf0, 0x11, 0x00


	//----- nvinfo : EIATTR_KPARAM_INFO
	.align		4
.L_17:
        /*0028*/ 	.byte	0x04, 0x17
        /*002a*/ 	.short	(.L_19 - .L_18)
.L_18:
        /*002c*/ 	.word	0x00000000
        /*0030*/ 	.short	0x0003
        /*0032*/ 	.short	0x0018
        /*0034*/ 	.byte	0x00, 0xf0, 0x11, 0x00


	//----- nvinfo : EIATTR_KPARAM_INFO
	.align		4
.L_19:
        /*0038*/ 	.byte	0x04, 0x17
        /*003a*/ 	.short	(.L_21 - .L_20)
.L_20:
        /*003c*/ 	.word	0x00000000
        /*0040*/ 	.short	0x0002
        /*0042*/ 	.short	0x0010
        /*0044*/ 	.byte	0x00, 0xf5, 0x21, 0x00


	//----- nvinfo : EIATTR_KPARAM_INFO
	.align		4
.L_21:
        /*0048*/ 	.byte	0x04, 0x17
        /*004a*/ 	.short	(.L_23 - .L_22)
.L_22:
        /*004c*/ 	.word	0x00000000
        /*0050*/ 	.short	0x0001
        /*0052*/ 	.short	0x0008
        /*0054*/ 	.byte	0x00, 0xf5, 0x21, 0x00


	//----- nvinfo : EIATTR_KPARAM_INFO
	.align		4
.L_23:
        /*0058*/ 	.byte	0x04, 0x17
        /*005a*/ 	.short	(.L_25 - .L_24)
.L_24:
        /*005c*/ 	.word	0x00000000
        /*0060*/ 	.short	0x0000
        /*0062*/ 	.short	0x0000
        /*0064*/ 	.byte	0x00, 0xf5, 0x21, 0x00


	//----- nvinfo : EIATTR_SPARSE_MMA_MASK
	.align		4
.L_25:
        /*0068*/ 	.byte	0x03, 0x50
        /*006a*/ 	.short	0x0000


	//----- nvinfo : EIATTR_MAXREG_COUNT
	.align		4
        /*006c*/ 	.byte	0x03, 0x1b
        /*006e*/ 	.short	0x00ff


	//----- nvinfo : EIATTR_NUM_BARRIERS
	.align		4
        /*0070*/ 	.byte	0x02, 0x4c
        /*0072*/ 	.byte	0x01
	.zero		1


	//----- nvinfo : EIATTR_MERCURY_ISA_VERSION
	.align		4
        /*0074*/ 	.byte	0x03, 0x5f
        /*0076*/ 	.short	0x0101


	//----- nvinfo : EIATTR_VRC_CTA_INIT_COUNT
	.align		4
        /*0078*/ 	.byte	0x02, 0x4a
	.zero		1
	.zero		1


	//----- nvinfo : EIATTR_EXIT_INSTR_OFFSETS
	.align		4
        /*007c*/ 	.byte	0x04, 0x1c
        /*007e*/ 	.short	(.L_27 - .L_26)


	//   ....[0]....
.L_26:
        /*0080*/ 	.word	0x000005e0


	//   ....[1]....
        /*0084*/ 	.word	0x00000630


	//----- nvinfo : EIATTR_CBANK_PARAM_SIZE
	.align		4
.L_27:
        /*0088*/ 	.byte	0x03, 0x19
        /*008a*/ 	.short	0x0024


	//----- nvinfo : EIATTR_PARAM_CBANK
	.align		4
        /*008c*/ 	.byte	0x04, 0x0a
        /*008e*/ 	.short	(.L_29 - .L_28)
	.align		4
.L_28:
        /*0090*/ 	.word	index@(.nv.constant0._Z12matMul_tiledPKfS0_Pfiii)
        /*0094*/ 	.short	0x0380
        /*0096*/ 	.short	0x0024


	//----- nvinfo : EIATTR_SW_WAR
	.align		4
.L_29:
        /*0098*/ 	.byte	0x04, 0x36
        /*009a*/ 	.short	(.L_31 - .L_30)
.L_30:
        /*009c*/ 	.word	0x00000008
.L_31:


//--------------------- .nv.info._Z12matMul_naivePKfS0_Pfiii --------------------------
	.section	.nv.info._Z12matMul_naivePKfS0_Pfiii,"",@"SHT_CUDA_INFO"
	.sectionflags	@""
	.align	4


	//----- nvinfo : EIATTR_CUDA_API_VERSION
	.align		4
        /*0000*/ 	.byte	0x04, 0x37
        /*0002*/ 	.short	(.L_33 - .L_32)
.L_32:
        /*0004*/ 	.word	0x00000082


	//----- nvinfo : EIATTR_KPARAM_INFO
	.align		4
.L_33:
        /*0008*/ 	.byte	0x04, 0x17
        /*000a*/ 	.short	(.L_35 - .L_34)
.L_34:
        /*000c*/ 	.word	0x00000000
        /*0010*/ 	.short	0x0005
        /*0012*/ 	.short	0x0020
        /*0014*/ 	.byte	0x00, 0xf0, 0x11, 0x00


	//----- nvinfo : EIATTR_KPARAM_INFO
	.align		4
.L_35:
        /*0018*/ 	.byte	0x04, 0x17
        /*001a*/ 	.short	(.L_37 - .L_36)
.L_36:
        /*001c*/ 	.word	0x00000000
        /*0020*/ 	.short	0x0004
        /*0022*/ 	.short	0x001c
        /*0024*/ 	.byte	0x00, 0xf0, 0x11, 0x00


	//----- nvinfo : EIATTR_KPARAM_INFO
	.align		4
.L_37:
        /*0028*/ 	.byte	0x04, 0x17
        /*002a*/ 	.short	(.L_39 - .L_38)
.L_38:
        /*002c*/ 	.word	0x00000000
        /*0030*/ 	.short	0x0003
        /*0032*/ 	.short	0x0018
        /*0034*/ 	.byte	0x00, 0xf0, 0x11, 0x00


	//----- nvinfo : EIATTR_KPARAM_INFO
	.align		4
.L_39:
        /*0038*/ 	.byte	0x04, 0x17
        /*003a*/ 	.short	(.L_41 - .L_40)
.L_40:
        /*003c*/ 	.word	0x00000000
        /*0040*/ 	.short	0x0002
        /*0042*/ 	.short	0x0010
        /*0044*/ 	.byte	0x00, 0xf5, 0x21, 0x00


	//----- nvinfo : EIATTR_KPARAM_INFO
	.align		4
.L_41:
        /*0048*/ 	.byte	0x04, 0x17
        /*004a*/ 	.short	(.L_43 - .L_42)
.L_42:
        /*004c*/ 	.word	0x00000000
        /*0050*/ 	.short	0x0001
        /*0052*/ 	.short	0x0008
        /*0054*/ 	.byte	0x00, 0xf5, 0x21, 0x00


	//----- nvinfo : EIATTR_KPARAM_INFO
	.align		4
.L_43:
        /*0058*/ 	.byte	0x04, 0x17
        /*005a*/ 	.short	(.L_45 - .L_44)
.L_44:
        /*005c*/ 	.word	0x00000000
        /*0060*/ 	.short	0x0000
        /*0062*/ 	.short	0x0000
        /*0064*/ 	.byte	0x00, 0xf5, 0x21, 0x00


	//----- nvinfo : EIATTR_SPARSE_MMA_MASK
	.align		4
.L_45:
        /*0068*/ 	.byte	0x03, 0x50
        /*006a*/ 	.short	0x0000


	//----- nvinfo : EIATTR_MAXREG_COUNT
	.align		4
        /*006c*/ 	.byte	0x03, 0x1b
        /*006e*/ 	.short	0x00ff


	//----- nvinfo : EIATTR_MERCURY_ISA_VERSION
	.align		4
        /*0070*/ 	.byte	0x03, 0x5f
        /*0072*/ 	.short	0x0101


	//----- nvinfo : EIATTR_VRC_CTA_INIT_COUNT
	.align		4
        /*0074*/ 	.byte	0x02, 0x4a
	.zero		1
	.zero		1


	//----- nvinfo : EIATTR_EXIT_INSTR_OFFSETS
	.align		4
        /*0078*/ 	.byte	0x04, 0x1c
        /*007a*/ 	.short	(.L_47 - .L_46)


	//   ....[0]....
.L_46:
        /*007c*/ 	.word	0x000000d0


	//   ....[1]....
        /*0080*/ 	.word	0x000008f0


	//----- nvinfo : EIATTR_CBANK_PARAM_SIZE
	.align		4
.L_47:
        /*0084*/ 	.byte	0x03, 0x19
        /*0086*/ 	.short	0x0024


	//----- nvinfo : EIATTR_PARAM_CBANK
	.align		4
        /*0088*/ 	.byte	0x04, 0x0a
        /*008a*/ 	.short	(.L_49 - .L_48)
	.align		4
.L_48:
        /*008c*/ 	.word	index@(.nv.constant0._Z12matMul_naivePKfS0_Pfiii)
        /*0090*/ 	.short	0x0380
        /*0092*/ 	.short	0x0024


	//----- nvinfo : EIATTR_SW_WAR
	.align		4
.L_49:
        /*0094*/ 	.byte	0x04, 0x36
        /*0096*/ 	.short	(.L_51 - .L_50)
.L_50:
        /*0098*/ 	.word	0x00000008
.L_51:


//--------------------- .nv.callgraph             --------------------------
	.section	.nv.callgraph,"",@"SHT_CUDA_CALLGRAPH"
	.align	4
	.sectionentsize	8
	.align		4
        /*0000*/ 	.word	0x00000000
	.align		4
        /*0004*/ 	.word	0xffffffff
	.align		4
        /*0008*/ 	.word	0x00000000
	.align		4
        /*000c*/ 	.word	0xfffffffe
	.align		4
        /*0010*/ 	.word	0x00000000
	.align		4
        /*0014*/ 	.word	0xfffffffd
	.align		4
        /*0018*/ 	.word	0x00000000
	.align		4
        /*001c*/ 	.word	0xfffffffc


//--------------------- .text._Z12matMul_tiledPKfS0_Pfiii --------------------------
	.section	.text._Z12matMul_tiledPKfS0_Pfiii,"ax",@progbits
	.align	128
        .global         _Z12matMul_tiledPKfS0_Pfiii
        .type           _Z12matMul_tiledPKfS0_Pfiii,@function
        .size           _Z12matMul_tiledPKfS0_Pfiii,(.L_x_8 - _Z12matMul_tiledPKfS0_Pfiii)
        .other          _Z12matMul_tiledPKfS0_Pfiii,@"STO_CUDA_ENTRY STV_DEFAULT"
_Z12matMul_tiledPKfS0_Pfiii:
.text._Z12matMul_tiledPKfS0_Pfiii:
[----:B------:R-:W-:Y:S01]  /*0000*/  LDC R1, c[0x0][0x37c] ;  /* 0x0000df00ff017b82 */ /* 0x000fe20000000800 */
[----:B------:R-:W0:Y:S01]  /*0010*/  S2R R0, SR_TID.Y ;  /* 0x0000000000007919 */ /* 0x000e220000002200 */
[----:B------:R-:W1:Y:S01]  /*0020*/  LDCU UR10, c[0x0][0x39c] ;  /* 0x00007380ff0a77ac */ /* 0x000e620008000800 */
[----:B------:R-:W-:Y:S01]  /*0030*/  HFMA2 R21, -RZ, RZ, 0, 0 ;  /* 0x00000000ff157431 */ /* 0x000fe200000001ff */
[----:B------:R-:W0:Y:S01]  /*0040*/  S2R R3, SR_CTAID.Y ;  /* 0x0000000000037919 */ /* 0x000e220000002600 */
[----:B------:R-:W2:Y:S01]  /*0050*/  LDCU UR14, c[0x0][0x3a0] ;  /* 0x00007400ff0e77ac */ /* 0x000ea20008000800 */
[----:B------:R-:W3:Y:S01]  /*0060*/  S2R R13, SR_TID.X ;  /* 0x00000000000d7919 */ /* 0x000ee20000002100 */
[----:B------:R-:W4:Y:S01]  /*0070*/  LDCU.64 UR8, c[0x0][0x358] ;  /* 0x00006b00ff0877ac */ /* 0x000f220008000a00 */
[----:B------:R-:W3:Y:S01]  /*0080*/  S2R R4, SR_CTAID.X ;  /* 0x0000000000047919 */ /* 0x000ee20000002500 */
[----:B-1----:R-:W-:Y:S01]  /*0090*/  UISETP.GE.AND UP0, UPT, UR10, 0x1, UPT ;  /* 0x000000010a00788c */ /* 0x002fe2000bf06270 */
[----:B0-----:R-:W-:-:S02]  /*00a0*/  LEA R2, R3, R0, 0x4 ;  /* 0x0000000003027211 */ /* 0x001fc400078e20ff */
[----:B---3--:R-:W-:-:S06]  /*00b0*/  LEA R3, R4, R13, 0x4 ;  /* 0x0000000d04037211 */ /* 0x008fcc00078e20ff */
[----:B--2-4-:R-:W-:Y:S05]  /*00c0*/  BRA.U !UP0, `(.L_x_0) ;  /* 0x0000000508387547 */ /* 0x014fea000b800000 */
[----:B------:R-:W0:Y:S01]  /*00d0*/  S2UR UR7, SR_CgaCtaId ;  /* 0x00000000000779c3 */ /* 0x000e220000008800 */
[----:B------:R-:W1:Y:S01]  /*00e0*/  LDCU UR11, c[0x0][0x3a0] ;  /* 0x00007400ff0b77ac */ /* 0x000e620008000800 */
[----:B------:R-:W-:Y:S01]  /*00f0*/  MOV R21, RZ ;  /* 0x000000ff00157202 */ /* 0x000fe20000000f00 */
[----:B------:R-:W-:Y:S01]  /*0100*/  IMAD R12, R2, UR10, R13 ;  /* 0x0000000a020c7c24 */ /* 0x000fe2000f8e020d */
[----:B------:R-:W-:Y:S01]  /*0110*/  UMOV UR5, 0x400 ;  /* 0x0000040000057882 */ /* 0x000fe20000000000 */
[----:B------:R-:W-:-:S03]  /*0120*/  UIADD3 UR4, UPT, UPT, UR10, 0xf, URZ ;  /* 0x0000000f0a047890 */ /* 0x000fc6000fffe0ff */
[----:B------:R-:W2:Y:S01]  /*0130*/  LDC R14, c[0x0][0x3a0] ;  /* 0x0000e800ff0e7b82 */ /* 0x000ea20000000800 */
[----:B------:R-:W-:Y:S02]  /*0140*/  UIADD3 UR6, UPT, UPT, UR5, 0x400, URZ ;  /* 0x0000040005067890 */ /* 0x000fe4000fffe0ff */
[----:B------:R-:W-:Y:S01]  /*0150*/  USHF.R.U32.HI UR4, URZ, 0x4, UR4 ;  /* 0x00000004ff047899 */ /* 0x000fe20008011604 */
[----:B------:R-:W3:Y:S03]  /*0160*/  LDCU.64 UR12, c[0x0][0x398] ;  /* 0x00007300ff0c77ac */ /* 0x000ee60008000a00 */
[----:B------:R-:W-:Y:S01]  /*0170*/  UIADD3 UR4, UPT, UPT, -UR4, URZ, URZ ;  /* 0x000000ff04047290 */ /* 0x000fe2000fffe1ff */
[----:B-1----:R-:W-:Y:S01]  /*0180*/  IMAD R19, R0, UR11, R13 ;  /* 0x0000000b00137c24 */ /* 0x002fe2000f8e020d */
[----:B0-----:R-:W-:-:S04]  /*0190*/  ULEA UR5, UR7, UR5, 0x18 ;  /* 0x0000000507057291 */ /* 0x001fc8000f8ec0ff */
[----:B------:R-:W-:Y:S01]  /*01a0*/  LEA R19, R4, R19, 0x4 ;  /* 0x0000001304137211 */ /* 0x000fe200078e20ff */
[----:B------:R-:W-:Y:S01]  /*01b0*/  ULEA UR6, UR7, UR6, 0x18 ;  /* 0x0000000607067291 */ /* 0x000fe2000f8ec0ff */
[----:B------:R-:W-:-:S05]  /*01c0*/  LEA R16, R0, UR5, 0x6 ;  /* 0x0000000500107c11 */ /* 0x000fca000f8e30ff */
[C---:B------:R-:W-:Y:S02]  /*01d0*/  LEA R17, R13.reuse, UR6, 0x2 ;  /* 0x000000060d117c11 */ /* 0x040fe4000f8e10ff */
[----:B------:R-:W-:Y:S02]  /*01e0*/  LEA R18, R13, R16, 0x2 ;  /* 0x000000100d127211 */ /* 0x000fe400078e10ff */
[----:B---3--:R-:W-:-:S07]  /*01f0*/  LEA R15, R0, R17, 0x6 ;  /* 0x00000011000f7211 */ /* 0x008fce00078e30ff */
.L_x_1:
[----:B------:R-:W-:Y:S01]  /*0200*/  ISETP.GE.AND P1, PT, R13, UR13, PT ;  /* 0x0000000d0d007c0c */ /* 0x000fe2000bf26270 */
[----:B------:R-:W-:Y:S01]  /*0210*/  HFMA2 R22, -RZ, RZ, 0, 0 ;  /* 0x00000000ff167431 */ /* 0x000fe200000001ff */
[----:B------:R-:W-:Y:S02]  /*0220*/  ISETP.GE.AND P0, PT, R0, UR13, PT ;  /* 0x0000000d00007c0c */ /* 0x000fe4000bf06270 */
[----:B------:R-:W-:Y:S02]  /*0230*/  ISETP.GE.OR P1, PT, R2, UR12, P1 ;  /* 0x0000000c02007c0c */ /* 0x000fe40008f26670 */
[----:B--2---:R-:W-:Y:S02]  /*0240*/  ISETP.GE.OR P0, PT, R3, R14, P0 ;  /* 0x0000000e0300720c */ /* 0x004fe40000706670 */
[----:B------:R-:W-:-:S09]  /*0250*/  MOV R29, RZ ;  /* 0x000000ff001d7202 */ /* 0x000fd20000000f00 */
[----:B------:R-:W0:Y:S08]  /*0260*/  @!P1 LDC.64 R6, c[0x0][0x380] ;  /* 0x0000e000ff069b82 */ /* 0x000e300000000a00 */
[----:B------:R-:W1:Y:S01]  /*0270*/  @!P0 LDC.64 R4, c[0x0][0x388] ;  /* 0x0000e200ff048b82 */ /* 0x000e620000000a00 */
[----:B0-----:R-:W-:-:S05]  /*0280*/  @!P1 IMAD.WIDE.U32 R6, R12, 0x4, R6 ;  /* 0x000000040c069825 */ /* 0x001fca00078e0006 */
[----:B------:R-:W2:Y:S01]  /*0290*/  @!P1 LDG.E.CONSTANT R29, desc[UR8][R6.64] ;  /* 0x00000008061d9981 */ /* 0x000ea2000c1e9900 */
[----:B-1----:R-:W-:-:S05]  /*02a0*/  @!P0 IMAD.WIDE R24, R19, 0x4, R4 ;  /* 0x0000000413188825 */ /* 0x002fca00078e0204 */
[----:B------:R-:W3:Y:S01]  /*02b0*/  @!P0 LDG.E.CONSTANT R22, desc[UR8][R24.64] ;  /* 0x0000000818168981 */ /* 0x000ee2000c1e9900 */
[----:B------:R-:W-:-:S04]  /*02c0*/  UIADD3 UR4, UPT, UPT, UR4, 0x1, URZ ;  /* 0x0000000104047890 */ /* 0x000fc8000fffe0ff */
[----:B------:R-:W-:Y:S01]  /*02d0*/  UISETP.NE.AND UP0, UPT, UR4, URZ, UPT ;  /* 0x000000ff0400728c */ /* 0x000fe2000bf05270 */
[----:B------:R-:W-:Y:S02]  /*02e0*/  IADD3 R0, PT, PT, R0, 0x10, RZ ;  /* 0x0000001000007810 */ /* 0x000fe40007ffe0ff */
[----:B------:R-:W-:Y:S02]  /*02f0*/  IADD3 R13, PT, PT, R13, 0x10, RZ ;  /* 0x000000100d0d7810 */ /* 0x000fe40007ffe0ff */
[----:B------:R-:W-:Y:S02]  /*0300*/  IADD3 R12, PT, PT, R12, 0x10, RZ ;  /* 0x000000100c0c7810 */ /* 0x000fe40007ffe0ff */
[----:B------:R-:W-:Y:S01]  /*0310*/  LEA R19, R14, R19, 0x4 ;  /* 0x000000130e137211 */ /* 0x000fe200078e20ff */
[----:B--2---:R-:W-:Y:S04]  /*0320*/  STS [R18], R29 ;  /* 0x0000001d12007388 */ /* 0x004fe80000000800 */
[----:B---3--:R-:W-:Y:S01]  /*0330*/  STS [R15], R22 ;  /* 0x000000160f007388 */ /* 0x008fe20000000800 */
[----:B------:R-:W-:Y:S06]  /*0340*/  BAR.SYNC.DEFER_BLOCKING 0x0 ;  /* 0x0000000000007b1d */ /* 0x000fec0000010000 */
[----:B------:R-:W-:Y:S04]  /*0350*/  LDS R28, [R17] ;  /* 0x00000000111c7984 */ /* 0x000fe80000000800 */
[----:B------:R-:W0:Y:S04]  /*0360*/  LDS.128 R8, [R16] ;  /* 0x0000000010087984 */ /* 0x000e280000000c00 */
[----:B------:R-:W1:Y:S04]  /*0370*/  LDS R29, [R17+0x40] ;  /* 0x00004000111d7984 */ /* 0x000e680000000800 */
[----:B------:R-:W2:Y:S04]  /*0380*/  LDS R27, [R17+0x80] ;  /* 0x00008000111b7984 */ /* 0x000ea80000000800 */
[----:B------:R-:W3:Y:S04]  /*0390*/  LDS R26, [R17+0xc0] ;  /* 0x0000c000111a7984 */ /* 0x000ee80000000800 */
[----:B------:R-:W-:Y:S04]  /*03a0*/  LDS R23, [R17+0x100] ;  /* 0x0001000011177984 */ /* 0x000fe80000000800 */
[----:B------:R-:W4:Y:S04]  /*03b0*/  LDS.128 R4, [R16+0x10] ;  /* 0x0000100010047984 */ /* 0x000f280000000c00 */
[----:B------:R-:W5:Y:S04]  /*03c0*/  LDS R20, [R17+0x140] ;  /* 0x0001400011147984 */ /* 0x000f680000000800 */
[----:B------:R-:W5:Y:S04]  /*03d0*/  LDS R25, [R17+0x180] ;  /* 0x0001800011197984 */ /* 0x000f680000000800 */
[----:B------:R-:W5:Y:S04]  /*03e0*/  LDS R22, [R17+0x1c0] ;  /* 0x0001c00011167984 */ /* 0x000f680000000800 */
[----:B------:R-:W-:Y:S01]  /*03f0*/  LDS R24, [R17+0x240] ;  /* 0x0002400011187984 */ /* 0x000fe20000000800 */
[----:B0-----:R-:W-:-:S03]  /*0400*/  FFMA R8, R8, R28, R21 ;  /* 0x0000001c08087223 */ /* 0x001fc60000000015 */
[----:B------:R-:W-:Y:S01]  /*0410*/  LDS R21, [R17+0x200] ;  /* 0x0002000011157984 */ /* 0x000fe20000000800 */
[----:B-1----:R-:W-:-:S04]  /*0420*/  FFMA R8, R29, R9, R8 ;  /* 0x000000091d087223 */ /* 0x002fc80000000008 */
[----:B--2---:R-:W-:-:S04]  /*0430*/  FFMA R27, R27, R10, R8 ;  /* 0x0000000a1b1b7223 */ /* 0x004fc80000000008 */
[----:B---3--:R-:W-:Y:S02]  /*0440*/  FFMA R27, R26, R11, R27 ;  /* 0x0000000b1a1b7223 */ /* 0x008fe4000000001b */
[----:B------:R-:W0:Y:S02]  /*0450*/  LDS.128 R8, [R16+0x20] ;  /* 0x0000200010087984 */ /* 0x000e240000000c00 */
[----:B----4-:R-:W-:-:S04]  /*0460*/  FFMA R23, R4, R23, R27 ;  /* 0x0000001704177223 */ /* 0x010fc8000000001b */
[----:B-----5:R-:W-:Y:S02]  /*0470*/  FFMA R20, R20, R5, R23 ;  /* 0x0000000514147223 */ /* 0x020fe40000000017 */
[----:B------:R-:W1:Y:S02]  /*0480*/  LDS R23, [R17+0x280] ;  /* 0x0002800011177984 */ /* 0x000e640000000800 */
[----:B------:R-:W-:Y:S02]  /*0490*/  FFMA R25, R25, R6, R20 ;  /* 0x0000000619197223 */ /* 0x000fe40000000014 */
[----:B------:R-:W2:Y:S02]  /*04a0*/  LDS R20, [R17+0x2c0] ;  /* 0x0002c00011147984 */ /* 0x000ea40000000800 */
[----:B------:R-:W-:Y:S02]  /*04b0*/  FFMA R27, R22, R7, R25 ;  /* 0x00000007161b7223 */ /* 0x000fe40000000019 */
[----:B------:R-:W-:Y:S04]  /*04c0*/  LDS R25, [R17+0x300] ;  /* 0x0003000011197984 */ /* 0x000fe80000000800 */
[----:B------:R-:W3:Y:S04]  /*04d0*/  LDS.128 R4, [R16+0x30] ;  /* 0x0000300010047984 */ /* 0x000ee80000000c00 */
[----:B------:R-:W4:Y:S01]  /*04e0*/  LDS R22, [R17+0x340] ;  /* 0x0003400011167984 */ /* 0x000f220000000800 */
[----:B0-----:R-:W-:-:S03]  /*04f0*/  FFMA R27, R8, R21, R27 ;  /* 0x00000015081b7223 */ /* 0x001fc6000000001b */
[----:B------:R-:W0:Y:S04]  /*0500*/  LDS R21, [R17+0x380] ;  /* 0x0003800011157984 */ /* 0x000e280000000800 */
[----:B------:R-:W5:Y:S01]  /*0510*/  LDS R8, [R17+0x3c0] ;  /* 0x0003c00011087984 */ /* 0x000f620000000800 */
[----:B------:R-:W-:-:S04]  /*0520*/  FFMA R24, R24, R9, R27 ;  /* 0x0000000918187223 */ /* 0x000fc8000000001b */
[----:B-1----:R-:W-:-:S04]  /*0530*/  FFMA R23, R23, R10, R24 ;  /* 0x0000000a17177223 */ /* 0x002fc80000000018 */
[----:B--2---:R-:W-:-:S04]  /*0540*/  FFMA R11, R20, R11, R23 ;  /* 0x0000000b140b7223 */ /* 0x004fc80000000017 */
[----:B---3--:R-:W-:-:S04]  /*0550*/  FFMA R11, R4, R25, R11 ;  /* 0x00000019040b7223 */ /* 0x008fc8000000000b */
[----:B----4-:R-:W-:-:S04]  /*0560*/  FFMA R22, R22, R5, R11 ;  /* 0x0000000516167223 */ /* 0x010fc8000000000b */
[----:B0-----:R-:W-:-:S04]  /*0570*/  FFMA R21, R21, R6, R22 ;  /* 0x0000000615157223 */ /* 0x001fc80000000016 */
[----:B-----5:R-:W-:Y:S01]  /*0580*/  FFMA R21, R8, R7, R21 ;  /* 0x0000000708157223 */ /* 0x020fe20000000015 */
[----:B------:R-:W-:Y:S06]  /*0590*/  BAR.SYNC.DEFER_BLOCKING 0x0 ;  /* 0x0000000000007b1d */ /* 0x000fec0000010000 */
[----:B------:R-:W-:Y:S05]  /*05a0*/  BRA.U UP0, `(.L_x_1) ;  /* 0xfffffffd00147547 */ /* 0x000fea000b83ffff */
.L_x_0:
[----:B------:R-:W0:Y:S01]  /*05b0*/  LDCU UR4, c[0x0][0x398] ;  /* 0x00007300ff0477ac */ /* 0x000e220008000800 */
[----:B------:R-:W-:-:S04]  /*05c0*/  ISETP.GE.AND P0, PT, R3, UR14, PT ;  /* 0x0000000e03007c0c */ /* 0x000fc8000bf06270 */
[----:B0-----:R-:W-:-:S13]  /*05d0*/  ISETP.GE.OR P0, PT, R2, UR4, P0 ;  /* 0x0000000402007c0c */ /* 0x001fda0008706670 */
[----:B------:R-:W-:Y:S05]  /*05e0*/  @P0 EXIT ;  /* 0x000000000000094d */ /* 0x000fea0003800000 */
[----:B------:R-:W0:Y:S01]  /*05f0*/  LDC.64 R4, c[0x0][0x390] ;  /* 0x0000e400ff047b82 */ /* 0x000e220000000a00 */
[----:B------:R-:W-:-:S04]  /*0600*/  IMAD R3, R2, UR14, R3 ;  /* 0x0000000e02037c24 */ /* 0x000fc8000f8e0203 */
[----:B0-----:R-:W-:-:S05]  /*0610*/  IMAD.WIDE R2, R3, 0x4, R4 ;  /* 0x0000000403027825 */ /* 0x001fca00078e0204 */
[----:B------:R-:W-:Y:S01]  /*0620*/  STG.E desc[UR8][R2.64], R21 ;  /* 0x0000001502007986 */ /* 0x000fe2000c101908 */
[----:B------:R-:W-:Y:S05]  /*0630*/  EXIT ;  /* 0x000000000000794d */ /* 0x000fea0003800000 */
.L_x_2:
[----:B------:R-:W-:-:S00]  /*0640*/  BRA `(.L_x_2) ;  /* 0xfffffffc00fc7947 */ /* 0x000fc0000383ffff */
[----:B------:R-:W-:-:S00]  /*0650*/  NOP ;  /* 0x0000000000007918 */ /* 0x000fc00000000000 */
        /* <DEDUP_REMOVED lines=10> */
.L_x_8:


//--------------------- .text._Z12matMul_naivePKfS0_Pfiii --------------------------
	.section	.text._Z12matMul_naivePKfS0_Pfiii,"ax",@progbits
	.align	128
        .global         _Z12matMul_naivePKfS0_Pfiii
        .type           _Z12matMul_naivePKfS0_Pfiii,@function
        .size           _Z12matMul_naivePKfS0_Pfiii,(.L_x_9 - _Z12matMul_naivePKfS0_Pfiii)
        .other          _Z12matMul_naivePKfS0_Pfiii,@"STO_CUDA_ENTRY STV_DEFAULT"
_Z12matMul_naivePKfS0_Pfiii:
.text._Z12matMul_naivePKfS0_Pfiii:
[----:B------:R-:W-:Y:S01]  /*0000*/  LDC R1, c[0x0][0x37c] ;  /* 0x0000df00ff017b82 */ /* 0x000fe20000000800 */
[----:B------:R-:W0:Y:S07]  /*0010*/  S2R R5, SR_TID.X ;  /* 0x0000000000057919 */ /* 0x000e2e0000002100 */
[----:B------:R-:W1:Y:S01]  /*0020*/  LDC R16, c[0x0][0x364] ;  /* 0x0000d900ff107b82 */ /* 0x000e620000000800 */
[----:B------:R-:W2:Y:S01]  /*0030*/  LDCU UR6, c[0x0][0x398] ;  /* 0x00007300ff0677ac */ /* 0x000ea20008000800 */
[----:B------:R-:W1:Y:S06]  /*0040*/  S2R R3, SR_TID.Y ;  /* 0x0000000000037919 */ /* 0x000e6c0000002200 */
[----:B------:R-:W0:Y:S08]  /*0050*/  S2UR UR5, SR_CTAID.X ;  /* 0x00000000000579c3 */ /* 0x000e300000002500 */
[----:B------:R-:W0:Y:S08]  /*0060*/  LDC R0, c[0x0][0x360] ;  /* 0x0000d800ff007b82 */ /* 0x000e300000000800 */
[----:B------:R-:W1:Y:S08]  /*0070*/  S2UR UR4, SR_CTAID.Y ;  /* 0x00000000000479c3 */ /* 0x000e700000002600 */
[----:B------:R-:W3:Y:S01]  /*0080*/  LDC R17, c[0x0][0x3a0] ;  /* 0x0000e800ff117b82 */ /* 0x000ee20000000800 */
[----:B0-----:R-:W-:-:S02]  /*0090*/  IMAD R0, R0, UR5, R5 ;  /* 0x0000000500007c24 */ /* 0x001fc4000f8e0205 */
[----:B-1----:R-:W-:-:S03]  /*00a0*/  IMAD R16, R16, UR4, R3 ;  /* 0x0000000410107c24 */ /* 0x002fc6000f8e0203 */
[----:B---3--:R-:W-:-:S04]  /*00b0*/  ISETP.GE.AND P0, PT, R0, R17, PT ;  /* 0x000000110000720c */ /* 0x008fc80003f06270 */
[----:B--2---:R-:W-:-:S13]  /*00c0*/  ISETP.GE.OR P0, PT, R16, UR6, P0 ;  /* 0x0000000610007c0c */ /* 0x004fda0008706670 */
[----:B------:R-:W-:Y:S05]  /*00d0*/  @P0 EXIT ;  /* 0x000000000000094d */ /* 0x000fea0003800000 */
[----:B------:R-:W0:Y:S01]  /*00e0*/  LDC R19, c[0x0][0x39c] ;  /* 0x0000e700ff137b82 */ /* 0x000e220000000800 */
[----:B------:R-:W1:Y:S01]  /*00f0*/  LDCU.64 UR4, c[0x0][0x358] ;  /* 0x00006b00ff0477ac */ /* 0x000e620008000a00 */
[----:B------:R-:W-:Y:S01]  /*0100*/  HFMA2 R24, -RZ, RZ, 0, 0 ;  /* 0x00000000ff187431 */ /* 0x000fe200000001ff */
[----:B0-----:R-:W-:-:S13]  /*0110*/  ISETP.GE.AND P0, PT, R19, 0x1, PT ;  /* 0x000000011300780c */ /* 0x001fda0003f06270 */
[----:B-1----:R-:W-:Y:S05]  /*0120*/  @!P0 BRA `(.L_x_3) ;  /* 0x0000000400e08947 */ /* 0x002fea0003800000 */
[C---:B------:R-:W-:Y:S01]  /*0130*/  ISETP.GE.U32.AND P1, PT, R19.reuse, 0x8, PT ;  /* 0x000000081300780c */ /* 0x040fe20003f26070 */
[----:B------:R-:W-:Y:S01]  /*0140*/  IMAD R20, R16, R19, RZ ;  /* 0x0000001310147224 */ /* 0x000fe200078e02ff */
[----:B------:R-:W-:Y:S02]  /*0150*/  LOP3.LUT R27, R19, 0x7, RZ, 0xc0, !PT ;  /* 0x00000007131b7812 */ /* 0x000fe400078ec0ff */
[----:B------:R-:W-:Y:S02]  /*0160*/  MOV R24, RZ ;  /* 0x000000ff00187202 */ /* 0x000fe40000000f00 */
[----:B------:R-:W-:Y:S02]  /*0170*/  ISETP.NE.AND P0, PT, R27, RZ, PT ;  /* 0x000000ff1b00720c */ /* 0x000fe40003f05270 */
[----:B------:R-:W-:-:S05]  /*0180*/  MOV R21, RZ ;  /* 0x000000ff00157202 */ /* 0x000fca0000000f00 */
[----:B------:R-:W-:Y:S06]  /*0190*/  @!P1 BRA `(.L_x_4) ;  /* 0x0000000000c49947 */ /* 0x000fec0003800000 */
[----:B------:R-:W0:Y:S01]  /*01a0*/  LDC.64 R2, c[0x0][0x380] ;  /* 0x0000e000ff027b82 */ /* 0x000e220000000a00 */
[----:B------:R-:W-:Y:S02]  /*01b0*/  LOP3.LUT R21, R19, 0x7ffffff8, RZ, 0xc0, !PT ;  /* 0x7ffffff813157812 */ /* 0x000fe400078ec0ff */
[----:B------:R-:W-:Y:S02]  /*01c0*/  MOV R24, RZ ;  /* 0x000000ff00187202 */ /* 0x000fe40000000f00 */
[----:B------:R-:W-:Y:S02]  /*01d0*/  MOV R18, R0 ;  /* 0x0000000000127202 */ /* 0x000fe40000000f00 */
[----:B------:R-:W-:Y:S01]  /*01e0*/  IADD3 R22, PT, PT, -R21, RZ, RZ ;  /* 0x000000ff15167210 */ /* 0x000fe20007ffe1ff */
[----:B0-----:R-:W-:-:S03]  /*01f0*/  IMAD.WIDE.U32 R2, R20, 0x4, R2 ;  /* 0x0000000414027825 */ /* 0x001fc600078e0002 */
[----:B------:R-:W-:-:S04]  /*0200*/  IADD3 R4, P1, PT, R2, 0x10, RZ ;  /* 0x0000001002047810 */ /* 0x000fc80007f3e0ff */
[----:B------:R-:W-:-:S09]  /*0210*/  IADD3.X R5, PT, PT, RZ, R3, RZ, P1, !PT ;  /* 0x00000003ff057210 */ /* 0x000fd20000ffe4ff */
.L_x_5:
[----:B------:R-:W0:Y:S01]  /*0220*/  LDC.64 R14, c[0x0][0x388] ;  /* 0x0000e200ff0e7b82 */ /* 0x000e220000000a00 */
[----:B------:R-:W-:Y:S02]  /*0230*/  MOV R2, R4 ;  /* 0x0000000400027202 */ /* 0x000fe40000000f00 */
[----:B------:R-:W-:-:S05]  /*0240*/  MOV R3, R5 ;  /* 0x0000000500037202 */ /* 0x000fca0000000f00 */
[----:B------:R-:W2:Y:S04]  /*0250*/  LDG.E.CONSTANT R25, desc[UR4][R2.64+-0x10] ;  /* 0xfffff00402197981 */ /* 0x000ea8000c1e9900 */
[----:B------:R-:W3:Y:S04]  /*0260*/  LDG.E.CONSTANT R23, desc[UR4][R2.64+-0xc] ;  /* 0xfffff40402177981 */ /* 0x000ee8000c1e9900 */
[----:B------:R-:W4:Y:S04]  /*0270*/  LDG.E.CONSTANT R29, desc[UR4][R2.64+-0x8] ;  /* 0xfffff804021d7981 */ /* 0x000f28000c1e9900 */
[----:B------:R-:W5:Y:S01]  /*0280*/  LDG.E.CONSTANT R28, desc[UR4][R2.64+-0x4] ;  /* 0xfffffc04021c7981 */ /* 0x000f62000c1e9900 */
[----:B0-----:R-:W-:-:S05]  /*0290*/  IMAD.WIDE R14, R18, 0x4, R14 ;  /* 0x00000004120e7825 */ /* 0x001fca00078e020e */
[----:B------:R0:W2:Y:S01]  /*02a0*/  LDG.E.CONSTANT R26, desc[UR4][R14.64] ;  /* 0x000000040e1a7981 */ /* 0x0000a2000c1e9900 */
[----:B------:R-:W-:-:S04]  /*02b0*/  IMAD.WIDE R12, R17, 0x4, R14 ;  /* 0x00000004110c7825 */ /* 0x000fc800078e020e */
[C---:B------:R-:W-:Y:S02]  /*02c0*/  IMAD.WIDE R4, R17.reuse, 0x4, R12 ;  /* 0x0000000411047825 */ /* 0x040fe400078e020c */
[----:B------:R-:W3:Y:S02]  /*02d0*/  LDG.E.CONSTANT R12, desc[UR4][R12.64] ;  /* 0x000000040c0c7981 */ /* 0x000ee4000c1e9900 */
[C---:B------:R-:W-:Y:S02]  /*02e0*/  IMAD.WIDE R8, R17.reuse, 0x4, R4 ;  /* 0x0000000411087825 */ /* 0x040fe400078e0204 */
[----:B------:R-:W4:Y:S02]  /*02f0*/  LDG.E.CONSTANT R4, desc[UR4][R4.64] ;  /* 0x0000000404047981 */ /* 0x000f24000c1e9900 */
[C---:B------:R-:W-:Y:S02]  /*0300*/  IMAD.WIDE R6, R17.reuse, 0x4, R8 ;  /* 0x0000000411067825 */ /* 0x040fe400078e0208 */
[----:B------:R-:W5:Y:S02]  /*0310*/  LDG.E.CONSTANT R8, desc[UR4][R8.64] ;  /* 0x0000000408087981 */ /* 0x000f64000c1e9900 */
[----:B------:R-:W-:-:S02]  /*0320*/  IMAD.WIDE R10, R17, 0x4, R6 ;  /* 0x00000004110a7825 */ /* 0x000fc400078e0206 */
[----:B------:R-:W5:Y:S04]  /*0330*/  LDG.E.CONSTANT R5, desc[UR4][R2.64] ;  /* 0x0000000402057981 */ /* 0x000f68000c1e9900 */
[----:B------:R-:W5:Y:S01]  /*0340*/  LDG.E.CONSTANT R6, desc[UR4][R6.64] ;  /* 0x0000000406067981 */ /* 0x000f62000c1e9900 */
[----:B0-----:R-:W-:-:S03]  /*0350*/  IMAD.WIDE R14, R17, 0x4, R10 ;  /* 0x00000004110e7825 */ /* 0x001fc600078e020a */
[----:B------:R-:W5:Y:S04]  /*0360*/  LDG.E.CONSTANT R10, desc[UR4][R10.64] ;  /* 0x000000040a0a7981 */ /* 0x000f68000c1e9900 */
[----:B------:R-:W5:Y:S04]  /*0370*/  LDG.E.CONSTANT R13, desc[UR4][R14.64] ;  /* 0x000000040e0d7981 */ /* 0x000f68000c1e9900 */
[----:B------:R-:W5:Y:S04]  /*0380*/  LDG.E.CONSTANT R7, desc[UR4][R2.64+0x4] ;  /* 0x0000040402077981 */ /* 0x000f68000c1e9900 */
[----:B------:R-:W5:Y:S01]  /*0390*/  LDG.E.CONSTANT R9, desc[UR4][R2.64+0xc] ;  /* 0x00000c0402097981 */ /* 0x000f62000c1e9900 */
[----:B--2---:R-:W-:Y:S01]  /*03a0*/  FFMA R26, R25, R26, R24 ;  /* 0x0000001a191a7223 */ /* 0x004fe20000000018 */
[----:B------:R-:W-:-:S02]  /*03b0*/  IMAD.WIDE R24, R17, 0x4, R14 ;  /* 0x0000000411187825 */ /* 0x000fc400078e020e */
[----:B------:R-:W2:Y:S04]  /*03c0*/  LDG.E.CONSTANT R14, desc[UR4][R2.64+0x8] ;  /* 0x00000804020e7981 */ /* 0x000ea8000c1e9900 */
[----:B------:R-:W2:Y:S01]  /*03d0*/  LDG.E.CONSTANT R24, desc[UR4][R24.64] ;  /* 0x0000000418187981 */ /* 0x000ea2000c1e9900 */
[----:B---3--:R-:W-:Y:S01]  /*03e0*/  FFMA R12, R23, R12, R26 ;  /* 0x0000000c170c7223 */ /* 0x008fe2000000001a */
[----:B------:R-:W-:-:S03]  /*03f0*/  IADD3 R22, PT, PT, R22, 0x8, RZ ;  /* 0x0000000816167810 */ /* 0x000fc60007ffe0ff */
[----:B----4-:R-:W-:Y:S01]  /*0400*/  FFMA R29, R29, R4, R12 ;  /* 0x000000041d1d7223 */ /* 0x010fe2000000000c */
[----:B------:R-:W-:-:S03]  /*0410*/  ISETP.NE.AND P1, PT, R22, RZ, PT ;  /* 0x000000ff1600720c */ /* 0x000fc60003f25270 */
[----:B-----5:R-:W-:Y:S01]  /*0420*/  FFMA R8, R28, R8, R29 ;  /* 0x000000081c087223 */ /* 0x020fe2000000001d */
[----:B------:R-:W-:-:S03]  /*0430*/  IADD3 R4, P2, PT, R2, 0x20, RZ ;  /* 0x0000002002047810 */ /* 0x000fc60007f5e0ff */
[----:B------:R-:W-:Y:S01]  /*0440*/  FFMA R6, R5, R6, R8 ;  /* 0x0000000605067223 */ /* 0x000fe20000000008 */
[----:B------:R-:W-:Y:S02]  /*0450*/  IADD3.X R5, PT, PT, RZ, R3, RZ, P2, !PT ;  /* 0x00000003ff057210 */ /* 0x000fe400017fe4ff */
[----:B------:R-:W-:Y:S01]  /*0460*/  LEA R18, R17, R18, 0x3 ;  /* 0x0000001211127211 */ /* 0x000fe200078e18ff */
[----:B------:R-:W-:-:S04]  /*0470*/  FFMA R7, R7, R10, R6 ;  /* 0x0000000a07077223 */ /* 0x000fc80000000006 */
[----:B--2---:R-:W-:-:S04]  /*0480*/  FFMA R14, R14, R13, R7 ;  /* 0x0000000d0e0e7223 */ /* 0x004fc80000000007 */
[----:B------:R-:W-:Y:S01]  /*0490*/  FFMA R24, R9, R24, R14 ;  /* 0x0000001809187223 */ /* 0x000fe2000000000e */
[----:B------:R-:W-:Y:S06]  /*04a0*/  @P1 BRA `(.L_x_5) ;  /* 0xfffffffc005c1947 */ /* 0x000fec000383ffff */
.L_x_4:
[----:B------:R-:W-:Y:S05]  /*04b0*/  @!P0 BRA `(.L_x_3) ;  /* 0x0000000000fc8947 */ /* 0x000fea0003800000 */
[----:B------:R-:W-:Y:S02]  /*04c0*/  ISETP.GE.U32.AND P1, PT, R27, 0x4, PT ;  /* 0x000000041b00780c */ /* 0x000fe40003f26070 */
[----:B------:R-:W-:-:S04]  /*04d0*/  LOP3.LUT R14, R19, 0x3, RZ, 0xc0, !PT ;  /* 0x00000003130e7812 */ /* 0x000fc800078ec0ff */
[----:B------:R-:W-:-:S07]  /*04e0*/  ISETP.NE.AND P0, PT, R14, RZ, PT ;  /* 0x000000ff0e00720c */ /* 0x000fce0003f05270 */
[----:B------:R-:W-:Y:S06]  /*04f0*/  @!P1 BRA `(.L_x_6) ;  /* 0x00000000006c9947 */ /* 0x000fec0003800000 */
[----:B------:R-:W0:Y:S01]  /*0500*/  LDC.64 R4, c[0x0][0x388] ;  /* 0x0000e200ff047b82 */ /* 0x000e220000000a00 */
[----:B------:R-:W1:Y:S01]  /*0510*/  LDCU.64 UR6, c[0x0][0x380] ;  /* 0x00007000ff0677ac */ /* 0x000e620008000a00 */
[----:B------:R-:W-:Y:S01]  /*0520*/  IMAD R7, R21, R17, R0 ;  /* 0x0000001115077224 */ /* 0x000fe200078e0200 */
[CC--:B------:R-:W-:Y:S02]  /*0530*/  IADD3 R3, PT, PT, R20.reuse, R21.reuse, RZ ;  /* 0x0000001514037210 */ /* 0x0c0fe40007ffe0ff */
[----:B------:R-:W-:-:S03]  /*0540*/  IADD3 R8, P1, PT, R20, R21, RZ ;  /* 0x0000001514087210 */ /* 0x000fc60007f3e0ff */
[----:B------:R-:W2:Y:S01]  /*0550*/  LDC.64 R12, c[0x0][0x380] ;  /* 0x0000e000ff0c7b82 */ /* 0x000ea20000000a00 */
[----:B0-----:R-:W-:-:S04]  /*0560*/  IMAD.WIDE R4, R7, 0x4, R4 ;  /* 0x0000000407047825 */ /* 0x001fc800078e0204 */
[----:B------:R-:W-:Y:S02]  /*0570*/  IMAD.WIDE R6, R17, 0x4, R4 ;  /* 0x0000000411067825 */ /* 0x000fe400078e0204 */
[----:B------:R-:W3:Y:S02]  /*0580*/  LDG.E.CONSTANT R4, desc[UR4][R4.64] ;  /* 0x0000000404047981 */ /* 0x000ee4000c1e9900 */
[----:B--2---:R-:W-:Y:S01]  /*0590*/  IMAD.WIDE.U32 R12, R3, 0x4, R12 ;  /* 0x00000004030c7825 */ /* 0x004fe200078e000c */
[----:B------:R-:W-:Y:S02]  /*05a0*/  IADD3.X R3, PT, PT, RZ, RZ, RZ, P1, !PT ;  /* 0x000000ffff037210 */ /* 0x000fe40000ffe4ff */
[----:B-1----:R-:W-:-:S03]  /*05b0*/  LEA R2, P1, R8, UR6, 0x2 ;  /* 0x0000000608027c11 */ /* 0x002fc6000f8210ff */
[----:B------:R-:W3:Y:S01]  /*05c0*/  LDG.E.CONSTANT R13, desc[UR4][R12.64] ;  /* 0x000000040c0d7981 */ /* 0x000ee2000c1e9900 */
[----:B------:R-:W-:Y:S01]  /*05d0*/  LEA.HI.X R3, R8, UR7, R3, 0x2, P1 ;  /* 0x0000000708037c11 */ /* 0x000fe200088f1403 */
[C---:B------:R-:W-:Y:S02]  /*05e0*/  IMAD.WIDE R8, R17.reuse, 0x4, R6 ;  /* 0x0000000411087825 */ /* 0x040fe400078e0206 */
[----:B------:R-:W2:Y:S04]  /*05f0*/  LDG.E.CONSTANT R6, desc[UR4][R6.64] ;  /* 0x0000000406067981 */ /* 0x000ea8000c1e9900 */
[----:B------:R-:W2:Y:S01]  /*0600*/  LDG.E.CONSTANT R15, desc[UR4][R2.64+0x4] ;  /* 0x00000404020f7981 */ /* 0x000ea2000c1e9900 */
[----:B------:R-:W-:-:S03]  /*0610*/  IMAD.WIDE R10, R17, 0x4, R8 ;  /* 0x00000004110a7825 */ /* 0x000fc600078e0208 */
[----:B------:R-:W4:Y:S04]  /*0620*/  LDG.E.CONSTANT R22, desc[UR4][R8.64] ;  /* 0x0000000408167981 */ /* 0x000f28000c1e9900 */
[----:B------:R-:W4:Y:S04]  /*0630*/  LDG.E.CONSTANT R18, desc[UR4][R2.64+0x8] ;  /* 0x0000080402127981 */ /* 0x000f28000c1e9900 */
[----:B------:R-:W5:Y:S04]  /*0640*/  LDG.E.CONSTANT R26, desc[UR4][R2.64+0xc] ;  /* 0x00000c04021a7981 */ /* 0x000f68000c1e9900 */
[----:B------:R-:W5:Y:S01]  /*0650*/  LDG.E.CONSTANT R10, desc[UR4][R10.64] ;  /* 0x000000040a0a7981 */ /* 0x000f62000c1e9900 */
[----:B------:R-:W-:Y:S01]  /*0660*/  IADD3 R21, PT, PT, R21, 0x4, RZ ;  /* 0x0000000415157810 */ /* 0x000fe20007ffe0ff */
[----:B---3--:R-:W-:-:S04]  /*0670*/  FFMA R24, R13, R4, R24 ;  /* 0x000000040d187223 */ /* 0x008fc80000000018 */
[----:B--2---:R-:W-:-:S04]  /*0680*/  FFMA R15, R15, R6, R24 ;  /* 0x000000060f0f7223 */ /* 0x004fc80000000018 */
[----:B----4-:R-:W-:-:S04]  /*0690*/  FFMA R15, R18, R22, R15 ;  /* 0x00000016120f7223 */ /* 0x010fc8000000000f */
[----:B-----5:R-:W-:-:S07]  /*06a0*/  FFMA R24, R26, R10, R15 ;  /* 0x0000000a1a187223 */ /* 0x020fce000000000f */
.L_x_6:
[----:B------:R-:W-:Y:S05]  /*06b0*/  @!P0 BRA `(.L_x_3) ;  /* 0x00000000007c8947 */ /* 0x000fea0003800000 */
[----:B------:R-:W-:Y:S01]  /*06c0*/  ISETP.NE.AND P1, PT, R14, 0x1, PT ;  /* 0x000000010e00780c */ /* 0x000fe20003f25270 */
[----:B------:R-:W0:Y:S01]  /*06d0*/  LDC.64 R10, c[0x0][0x380] ;  /* 0x0000e000ff0a7b82 */ /* 0x000e220000000a00 */
[----:B------:R-:W-:-:S04]  /*06e0*/  LOP3.LUT R19, R19, 0x1, RZ, 0xc0, !PT ;  /* 0x0000000113137812 */ /* 0x000fc800078ec0ff */
[----:B------:R-:W-:-:S03]  /*06f0*/  ISETP.NE.U32.AND P0, PT, R19, 0x1, PT ;  /* 0x000000011300780c */ /* 0x000fc60003f05070 */
[----:B------:R-:W1:Y:S04]  /*0700*/  LDC.64 R8, c[0x0][0x388] ;  /* 0x0000e200ff087b82 */ /* 0x000e680000000a00 */
[CC--:B------:R-:W-:Y:S02]  /*0710*/  @P1 IADD3 R13, PT, PT, R20.reuse, R21.reuse, RZ ;  /* 0x00000015140d1210 */ /* 0x0c0fe40007ffe0ff */
[----:B------:R-:W-:Y:S02]  /*0720*/  @P1 IADD3 R12, P2, PT, R20, R21, RZ ;  /* 0x00000015140c1210 */ /* 0x000fe40007f5e0ff */
[----:B------:R-:W2:Y:S02]  /*0730*/  @P1 LDC.64 R2, c[0x0][0x380] ;  /* 0x0000e000ff021b82 */ /* 0x000ea40000000a00 */
[----:B------:R-:W-:-:S06]  /*0740*/  @P1 IADD3.X R14, PT, PT, RZ, RZ, RZ, P2, !PT ;  /* 0x000000ffff0e1210 */ /* 0x000fcc00017fe4ff */
[----:B------:R-:W3:Y:S01]  /*0750*/  LDC.64 R4, c[0x0][0x380] ;  /* 0x0000e000ff047b82 */ /* 0x000ee20000000a00 */
[----:B0-----:R-:W-:-:S04]  /*0760*/  @P1 IMAD.WIDE.U32 R10, R13, 0x4, R10 ;  /* 0x000000040d0a1825 */ /* 0x001fc800078e000a */
[C---:B------:R-:W-:Y:S01]  /*0770*/  @P1 IMAD R13, R21.reuse, R17, R0 ;  /* 0x00000011150d1224 */ /* 0x040fe200078e0200 */
[----:B------:R-:W-:Y:S01]  /*0780*/  @P1 IADD3 R21, PT, PT, R21, 0x2, RZ ;  /* 0x0000000215151810 */ /* 0x000fe20007ffe0ff */
[----:B------:R-:W4:Y:S01]  /*0790*/  @P1 LDG.E.CONSTANT R11, desc[UR4][R10.64] ;  /* 0x000000040a0b1981 */ /* 0x000f22000c1e9900 */
[----:B------:R-:W0:Y:S01]  /*07a0*/  LDC.64 R6, c[0x0][0x388] ;  /* 0x0000e200ff067b82 */ /* 0x000e220000000a00 */
[----:B-1----:R-:W-:Y:S01]  /*07b0*/  @P1 IMAD.WIDE R8, R13, 0x4, R8 ;  /* 0x000000040d081825 */ /* 0x002fe200078e0208 */
[----:B------:R-:W-:Y:S02]  /*07c0*/  @!P0 IADD3 R15, PT, PT, R20, R21, RZ ;  /* 0x00000015140f8210 */ /* 0x000fe40007ffe0ff */
[----:B--2---:R-:W-:Y:S01]  /*07d0*/  @P1 LEA R2, P2, R12, R2, 0x2 ;  /* 0x000000020c021211 */ /* 0x004fe200078410ff */
[----:B------:R-:W-:-:S03]  /*07e0*/  @!P0 IMAD R21, R21, R17, R0 ;  /* 0x0000001115158224 */ /* 0x000fc600078e0200 */
[----:B------:R-:W-:Y:S01]  /*07f0*/  @P1 LEA.HI.X R3, R12, R3, R14, 0x2, P2 ;  /* 0x000000030c031211 */ /* 0x000fe200010f140e */
[----:B------:R-:W-:Y:S01]  /*0800*/  @P1 IMAD.WIDE R12, R17, 0x4, R8 ;  /* 0x00000004110c1825 */ /* 0x000fe200078e0208 */
[----:B------:R-:W4:Y:S03]  /*0810*/  @P1 LDG.E.CONSTANT R14, desc[UR4][R8.64] ;  /* 0x00000004080e1981 */ /* 0x000f26000c1e9900 */
[----:B---3--:R-:W-:Y:S01]  /*0820*/  @!P0 IMAD.WIDE.U32 R4, R15, 0x4, R4 ;  /* 0x000000040f048825 */ /* 0x008fe200078e0004 */
[----:B------:R-:W2:Y:S04]  /*0830*/  @P1 LDG.E.CONSTANT R2, desc[UR4][R2.64+0x4] ;  /* 0x0000040402021981 */ /* 0x000ea8000c1e9900 */
[----:B------:R-:W2:Y:S01]  /*0840*/  @P1 LDG.E.CONSTANT R12, desc[UR4][R12.64] ;  /* 0x000000040c0c1981 */ /* 0x000ea2000c1e9900 */
[----:B0-----:R-:W-:-:S03]  /*0850*/  @!P0 IMAD.WIDE R6, R21, 0x4, R6 ;  /* 0x0000000415068825 */ /* 0x001fc600078e0206 */
[----:B------:R-:W3:Y:S04]  /*0860*/  @!P0 LDG.E.CONSTANT R5, desc[UR4][R4.64] ;  /* 0x0000000404058981 */ /* 0x000ee8000c1e9900 */
[----:B------:R-:W3:Y:S01]  /*0870*/  @!P0 LDG.E.CONSTANT R6, desc[UR4][R6.64] ;  /* 0x0000000406068981 */ /* 0x000ee2000c1e9900 */
[----:B----4-:R-:W-:-:S04]  /*0880*/  @P1 FFMA R11, R11, R14, R24 ;  /* 0x0000000e0b0b1223 */ /* 0x010fc80000000018 */
[----:B--2---:R-:W-:-:S04]  /*0890*/  @P1 FFMA R24, R2, R12, R11 ;  /* 0x0000000c02181223 */ /* 0x004fc8000000000b */
[----:B---3--:R-:W-:-:S07]  /*08a0*/  @!P0 FFMA R24, R5, R6, R24 ;  /* 0x0000000605188223 */ /* 0x008fce0000000018 */
.L_x_3:
[----:B------:R-:W0:Y:S01]  /*08b0*/  LDC.64 R2, c[0x0][0x390] ;  /* 0x0000e400ff027b82 */ /* 0x000e220000000a00 */
[----:B------:R-:W-:-:S04]  /*08c0*/  IMAD R17, R16, R17, R0 ;  /* 0x0000001110117224 */ /* 0x000fc800078e0200 */
[----:B0-----:R-:W-:-:S05]  /*08d0*/  IMAD.WIDE R2, R17, 0x4, R2 ;  /* 0x0000000411027825 */ /* 0x001fca00078e0202 */
[----:B------:R-:W-:Y:S01]  /*08e0*/  STG.E desc[UR4][R2.64], R24 ;  /* 0x0000001802007986 */ /* 0x000fe2000c101904 */
[----:B------:R-:W-:Y:S05]  /*08f0*/  EXIT ;  /* 0x000000000000794d */ /* 0x000fea0003800000 */
.L_x_7:
        /* <DEDUP_REMOVED lines=16> */
.L_x_9:


//--------------------- .nv.shared._Z12matMul_tiledPKfS0_Pfiii --------------------------
	.section	.nv.shared._Z12matMul_tiledPKfS0_Pfiii,"aw",@nobits
	.sectionflags	@""
	.align	4
.nv.shared._Z12matMul_tiledPKfS0_Pfiii:
	.zero		3072


//--------------------- .nv.shared.reserved.0     --------------------------
	.section	.nv.shared.reserved.0,"aw",@nobits
	.weak		__nv_reservedSMEM_offset_0_alias
	.size		__nv_reservedSMEM_offset_0_alias, 0, 64
	.other		__nv_reservedSMEM_offset_0_alias,@"STO_CUDA_RESERVED_SHARED STV_DEFAULT"
__nv_reservedSMEM_offset_0_alias:
	.zero		0
	.zero		64


//--------------------- .nv.constant0._Z12matMul_tiledPKfS0_Pfiii --------------------------
	.section	.nv.constant0._Z12matMul_tiledPKfS0_Pfiii,"a",@progbits
	.sectionflags	@""
	.align	4
.nv.constant0._Z12matMul_tiledPKfS0_Pfiii:
	.zero		932


//--------------------- .nv.constant0._Z12matMul_naivePKfS0_Pfiii --------------------------
	.section	.nv.constant0._Z12matMul_naivePKfS0_Pfiii,"a",@progbits
	.sectionflags	@""
	.align	4
.nv.constant0._Z12matMul_naivePKfS0_Pfiii:
	.zero		932


//--------------------- SYMBOLS --------------------------

	.type		.nv.reservedSmem.offset0,@object
	.size		.nv.reservedSmem.offset0,0x4
	.type		.nv.reservedSmem.cap,@object
	.size		.nv.reservedSmem.cap,0x4
